//
// Generated by NVIDIA NVVM Compiler
//
// Compiler Build ID: CL-36424714
// Cuda compilation tools, release 13.0, V13.0.88
// Based on NVVM 20.0.0
//

.version 9.0
.target sm_100
.address_size 64

	// .globl	_Z5iwarpPi

.visible .entry _Z5iwarpPi(
	.param .u64 .ptr .align 1 _Z5iwarpPi_param_0
)
{
	.reg .b32 	%r<2>;
	.reg .b64 	%rd<3>;

	ld.param.u64 	%rd1, [_Z5iwarpPi_param_0];
	cvta.to.global.u64 	%rd2, %rd1;
	mov.u32 	%r1, %tid.x;
	st.volatile.global.u32 	[%rd2], %r1;
	ret;

}


// ===== COMPILED SASS (sm_100) =====

	.target	sm_100

	.elftype	@"ET_EXEC"


//--------------------- .note.nv.tkinfo           --------------------------
	.section	.note.nv.tkinfo,"",@"SHT_NOTE"
	.sectionflags	@"SHF_NOTE_NV_TKINFO"
	.tkinfo
        /*0018*/ 	.word	0x00000002
        /*0030*/ 	.string	""
        /*0030*/ 	.string	"ptxas"
        /*0030*/ 	.string	"Cuda compilation tools, release 13.0, V13.0.88"
        /*0030*/ 	.string	"Build cuda_13.0.r13.0/compiler.36424714_0"
        /*0030*/ 	.string	"-arch sm_100 -m 64 "



//--------------------- .note.nv.cuinfo           --------------------------
	.section	.note.nv.cuinfo,"",@"SHT_NOTE"
	.sectionflags	@"SHF_NOTE_NV_CUINFO"
        /*0018*/ 	.short	0x0002
        /*001a*/ 	.short	0x0064
        /*001c*/ 	.short	0x0082
	.zero		2


//--------------------- .nv.info                  --------------------------
	.section	.nv.info,"",@"SHT_CUDA_INFO"
	.align	4


	//----- nvinfo : EIATTR_REGCOUNT
	.align		4
        /*0000*/ 	.byte	0x04, 0x2f
        /*0002*/ 	.short	(.L_1 - .L_0)
	.align		4
.L_0:
        /*0004*/ 	.word	index@(_Z5iwarpPi)
        /*0008*/ 	.word	0x00000008


	//----- nvinfo : EIATTR_FRAME_SIZE
	.align		4
.L_1:
        /*000c*/ 	.byte	0x04, 0x11
        /*000e*/ 	.short	(.L_3 - .L_2)
	.align		4
.L_2:
        /*0010*/ 	.word	index@(_Z5iwarpPi)
        /*0014*/ 	.word	0x00000000


	//----- nvinfo : EIATTR_MIN_STACK_SIZE
	.align		4
.L_3:
        /*0018*/ 	.byte	0x04, 0x12
        /*001a*/ 	.short	(.L_5 - .L_4)
	.align		4
.L_4:
        /*001c*/ 	.word	index@(_Z5iwarpPi)
        /*0020*/ 	.word	0x00000000
.L_5:


//--------------------- .nv.compat                --------------------------
	.section	.nv.compat,"",@"SHT_CUDA_COMPAT_INFO"
	.align	4
        /*0000*/ 	.byte	0x02, 0x09, 0x00, 0x00, 0x02, 0x02, 0x01, 0x00, 0x02, 0x05, 0x05, 0x00, 0x03, 0x07, 0x01, 0x01
        /*0010*/ 	.byte	0x02, 0x03, 0x00, 0x00, 0x02, 0x06, 0x01, 0x00, 0x04, 0x0b, 0x08, 0x00, 0x09, 0x00, 0x00, 0x00
        /*0020*/ 	.byte	0x00, 0x00, 0x00, 0x00


//--------------------- .nv.info._Z5iwarpPi       --------------------------
	.section	.nv.info._Z5iwarpPi,"",@"SHT_CUDA_INFO"
	.sectionflags	@""
	.align	4


	//----- nvinfo : EIATTR_CUDA_API_VERSION
	.align		4
        /*0000*/ 	.byte	0x04, 0x37
        /*0002*/ 	.short	(.L_7 - .L_6)
.L_6:
        /*0004*/ 	.word	0x00000082


	//----- nvinfo : EIATTR_KPARAM_INFO
	.align		4
.L_7:
        /*0008*/ 	.byte	0x04, 0x17
        /*000a*/ 	.short	(.L_9 - .L_8)
.L_8:
        /*000c*/ 	.word	0x00000000
        /*0010*/ 	.short	0x0000
        /*0012*/ 	.short	0x0000
        /*0014*/ 	.byte	0x00, 0xf5, 0x21, 0x00


	//----- nvinfo : EIATTR_SPARSE_MMA_MASK
	.align		4
.L_9:
        /*0018*/ 	.byte	0x03, 0x50
        /*001a*/ 	.short	0x0000


	//----- nvinfo : EIATTR_MAXREG_COUNT
	.align		4
        /*001c*/ 	.byte	0x03, 0x1b
        /*001e*/ 	.short	0x00ff


	//----- nvinfo : EIATTR_MERCURY_ISA_VERSION
	.align		4
        /*0020*/ 	.byte	0x03, 0x5f
        /*0022*/ 	.short	0x0101


	//----- nvinfo : EIATTR_VRC_CTA_INIT_COUNT
	.align		4
        /*0024*/ 	.byte	0x02, 0x4a
	.zero		1
	.zero		1


	//----- nvinfo : EIATTR_EXIT_INSTR_OFFSETS
	.align		4
        /*0028*/ 	.byte	0x04, 0x1c
        /*002a*/ 	.short	(.L_11 - .L_10)


	//   ....[0]....
.L_10:
        /*002c*/ 	.word	0x00000050


	//----- nvinfo : EIATTR_CBANK_PARAM_SIZE
	.align		4
.L_11:
        /*0030*/ 	.byte	0x03, 0x19
        /*0032*/ 	.short	0x0008


	//----- nvinfo : EIATTR_PARAM_CBANK
	.align		4
        /*0034*/ 	.byte	0x04, 0x0a
        /*0036*/ 	.short	(.L_13 - .L_12)
	.align		4
.L_12:
        /*0038*/ 	.word	index@(.nv.constant0._Z5iwarpPi)
        /*003c*/ 	.short	0x0380
        /*003e*/ 	.short	0x0008


	//----- nvinfo : EIATTR_SW_WAR
	.align		4
.L_13:
        /*0040*/ 	.byte	0x04, 0x36
        /*0042*/ 	.short	(.L_15 - .L_14)
.L_14:
        /*0044*/ 	.word	0x00000008
.L_15:


//--------------------- .nv.callgraph             --------------------------
	.section	.nv.callgraph,"",@"SHT_CUDA_CALLGRAPH"
	.align	4
	.sectionentsize	8
	.align		4
        /*0000*/ 	.word	0x00000000
	.align		4
        /*0004*/ 	.word	0xffffffff
	.align		4
        /*0008*/ 	.word	0x00000000
	.align		4
        /*000c*/ 	.word	0xfffffffe
	.align		4
        /*0010*/ 	.word	0x00000000
	.align		4
        /*0014*/ 	.word	0xfffffffd
	.align		4
        /*0018*/ 	.word	0x00000000
	.align		4
        /*001c*/ 	.word	0xfffffffc


//--------------------- .text._Z5iwarpPi          --------------------------
	.section	.text._Z5iwarpPi,"ax",@progbits
	.align	128
        .global         _Z5iwarpPi
        .type           _Z5iwarpPi,@function
        .size           _Z5iwarpPi,(.L_x_1 - _Z5iwarpPi)
        .other          _Z5iwarpPi,@"STO_CUDA_ENTRY STV_DEFAULT"
_Z5iwarpPi:
.text._Z5iwarpPi:
[----:B------:R-:W-:Y:S01]  /*0000*/  LDC R1, c[0x0][0x37c] ;  /* 0x0000df00ff017b82 */ /* 0x000fe20000000800 */
[----:B------:R-:W0:Y:S07]  /*0010*/  S2R R5, SR_TID.X ;  /* 0x0000000000057919 */ /* 0x000e2e0000002100 */
[----:B------:R-:W0:Y:S01]  /*0020*/  LDC.64 R2, c[0x0][0x380] ;  /* 0x0000e000ff027b82 */ /* 0x000e220000000a00 */
[----:B------:R-:W0:Y:S02]  /*0030*/  LDCU.64 UR4, c[0x0][0x358] ;  /* 0x00006b00ff0477ac */ /* 0x000e240008000a00 */
[----:B0-----:R-:W-:Y:S01]  /*0040*/  STG.E.STRONG.SYS desc[UR4][R2.64], R5 ;  /* 0x0000000502007986 */ /* 0x001fe2000c115904 */
[----:B------:R-:W-:Y:S05]  /*0050*/  EXIT ;  /* 0x000000000000794d */ /* 0x000fea0003800000 */
.L_x_0:
[----:B------:R-:W-:-:S00]  /*0060*/  BRA `(.L_x_0) ;  /* 0xfffffffc00fc7947 */ /* 0x000fc0000383ffff */
[----:B------:R-:W-:-:S00]  /*0070*/  NOP ;  /* 0x0000000000007918 */ /* 0x000fc00000000000 */
        /* <DEDUP_REMOVED lines=8> */
.L_x_1:


//--------------------- .nv.shared.reserved.0     --------------------------
	.section	.nv.shared.reserved.0,"aw",@nobits
	.weak		__nv_reservedSMEM_offset_0_alias
	.size		__nv_reservedSMEM_offset_0_alias, 0, 64
	.other		__nv_reservedSMEM_offset_0_alias,@"STO_CUDA_RESERVED_SHARED STV_DEFAULT"
__nv_reservedSMEM_offset_0_alias:
	.zero		0
	.zero		64


//--------------------- .nv.constant0._Z5iwarpPi  --------------------------
	.section	.nv.constant0._Z5iwarpPi,"a",@progbits
	.sectionflags	@""
	.align	4
.nv.constant0._Z5iwarpPi:
	.zero		904


//--------------------- SYMBOLS --------------------------

	.type		.nv.reservedSmem.offset0,@object
	.size		.nv.reservedSmem.offset0,0x4
